//
// Generated by NVIDIA NVVM Compiler
//
// Compiler Build ID: CL-36424714
// Cuda compilation tools, release 13.0, V13.0.88
// Based on NVVM 20.0.0
//

.version 9.0
.target sm_100
.address_size 64

	// .globl	_Z12vecaddKernelPiS_S_S_i

.visible .entry _Z12vecaddKernelPiS_S_S_i(
	.param .u64 .ptr .align 1 _Z12vecaddKernelPiS_S_S_i_param_0,
	.param .u64 .ptr .align 1 _Z12vecaddKernelPiS_S_S_i_param_1,
	.param .u64 .ptr .align 1 _Z12vecaddKernelPiS_S_S_i_param_2,
	.param .u64 .ptr .align 1 _Z12vecaddKernelPiS_S_S_i_param_3,
	.param .u32 _Z12vecaddKernelPiS_S_S_i_param_4
)
{
	.reg .pred 	%p<2>;
	.reg .b32 	%r<11>;
	.reg .b64 	%rd<14>;

	ld.param.u64 	%rd1, [_Z12vecaddKernelPiS_S_S_i_param_0];
	ld.param.u64 	%rd2, [_Z12vecaddKernelPiS_S_S_i_param_1];
	ld.param.u64 	%rd3, [_Z12vecaddKernelPiS_S_S_i_param_2];
	ld.param.u64 	%rd4, [_Z12vecaddKernelPiS_S_S_i_param_3];
	ld.param.u32 	%r2, [_Z12vecaddKernelPiS_S_S_i_param_4];
	mov.u32 	%r3, %ntid.x;
	mov.u32 	%r4, %ctaid.x;
	mov.u32 	%r5, %tid.x;
	mad.lo.s32 	%r1, %r3, %r4, %r5;
	setp.ge.s32 	%p1, %r1, %r2;
	@%p1 bra 	$L__BB0_2;
	cvta.to.global.u64 	%rd5, %rd1;
	cvta.to.global.u64 	%rd6, %rd2;
	cvta.to.global.u64 	%rd7, %rd3;
	cvta.to.global.u64 	%rd8, %rd4;
	mul.wide.s32 	%rd9, %r1, 4;
	add.s64 	%rd10, %rd5, %rd9;
	ld.global.u32 	%r6, [%rd10];
	add.s64 	%rd11, %rd6, %rd9;
	ld.global.u32 	%r7, [%rd11];
	add.s32 	%r8, %r7, %r6;
	add.s64 	%rd12, %rd7, %rd9;
	ld.global.u32 	%r9, [%rd12];
	add.s32 	%r10, %r8, %r9;
	add.s64 	%rd13, %rd8, %rd9;
	st.global.u32 	[%rd13], %r10;
$L__BB0_2:
	ret;

}


// ===== COMPILED SASS (sm_100) =====

	.target	sm_100

	.elftype	@"ET_EXEC"


//--------------------- .note.nv.tkinfo           --------------------------
	.section	.note.nv.tkinfo,"",@"SHT_NOTE"
	.sectionflags	@"SHF_NOTE_NV_TKINFO"
	.tkinfo
        /*0018*/ 	.word	0x00000002
        /*0030*/ 	.string	""
        /*0030*/ 	.string	"ptxas"
        /*0030*/ 	.string	"Cuda compilation tools, release 13.0, V13.0.88"
        /*0030*/ 	.string	"Build cuda_13.0.r13.0/compiler.36424714_0"
        /*0030*/ 	.string	"-arch sm_100 -m 64 "



//--------------------- .note.nv.cuinfo           --------------------------
	.section	.note.nv.cuinfo,"",@"SHT_NOTE"
	.sectionflags	@"SHF_NOTE_NV_CUINFO"
        /*0018*/ 	.short	0x0002
        /*001a*/ 	.short	0x0064
        /*001c*/ 	.short	0x0082
	.zero		2


//--------------------- .nv.info                  --------------------------
	.section	.nv.info,"",@"SHT_CUDA_INFO"
	.align	4


	//----- nvinfo : EIATTR_REGCOUNT
	.align		4
        /*0000*/ 	.byte	0x04, 0x2f
        /*0002*/ 	.short	(.L_1 - .L_0)
	.align		4
.L_0:
        /*0004*/ 	.word	index@(_Z12vecaddKernelPiS_S_S_i)
        /*0008*/ 	.word	0x0000000e


	//----- nvinfo : EIATTR_FRAME_SIZE
	.align		4
.L_1:
        /*000c*/ 	.byte	0x04, 0x11
        /*000e*/ 	.short	(.L_3 - .L_2)
	.align		4
.L_2:
        /*0010*/ 	.word	index@(_Z12vecaddKernelPiS_S_S_i)
        /*0014*/ 	.word	0x00000000


	//----- nvinfo : EIATTR_MIN_STACK_SIZE
	.align		4
.L_3:
        /*0018*/ 	.byte	0x04, 0x12
        /*001a*/ 	.short	(.L_5 - .L_4)
	.align		4
.L_4:
        /*001c*/ 	.word	index@(_Z12vecaddKernelPiS_S_S_i)
        /*0020*/ 	.word	0x00000000
.L_5:


//--------------------- .nv.compat                --------------------------
	.section	.nv.compat,"",@"SHT_CUDA_COMPAT_INFO"
	.align	4
        /*0000*/ 	.byte	0x02, 0x09, 0x00, 0x00, 0x02, 0x02, 0x01, 0x00, 0x02, 0x05, 0x05, 0x00, 0x03, 0x07, 0x01, 0x01
        /*0010*/ 	.byte	0x02, 0x03, 0x00, 0x00, 0x02, 0x06, 0x01, 0x00, 0x04, 0x0b, 0x08, 0x00, 0x09, 0x00, 0x00, 0x00
        /*0020*/ 	.byte	0x00, 0x00, 0x00, 0x00


//--------------------- .nv.info._Z12vecaddKernelPiS_S_S_i --------------------------
	.section	.nv.info._Z12vecaddKernelPiS_S_S_i,"",@"SHT_CUDA_INFO"
	.sectionflags	@""
	.align	4


	//----- nvinfo : EIATTR_CUDA_API_VERSION
	.align		4
        /*0000*/ 	.byte	0x04, 0x37
        /*0002*/ 	.short	(.L_7 - .L_6)
.L_6:
        /*0004*/ 	.word	0x00000082


	//----- nvinfo : EIATTR_KPARAM_INFO
	.align		4
.L_7:
        /*0008*/ 	.byte	0x04, 0x17
        /*000a*/ 	.short	(.L_9 - .L_8)
.L_8:
        /*000c*/ 	.word	0x00000000
        /*0010*/ 	.short	0x0004
        /*0012*/ 	.short	0x0020
        /*0014*/ 	.byte	0x00, 0xf0, 0x11, 0x00


	//----- nvinfo : EIATTR_KPARAM_INFO
	.align		4
.L_9:
        /*0018*/ 	.byte	0x04, 0x17
        /*001a*/ 	.short	(.L_11 - .L_10)
.L_10:
        /*001c*/ 	.word	0x00000000
        /*0020*/ 	.short	0x0003
        /*0022*/ 	.short	0x0018
        /*0024*/ 	.byte	0x00, 0xf5, 0x21, 0x00


	//----- nvinfo : EIATTR_KPARAM_INFO
	.align		4
.L_11:
        /*0028*/ 	.byte	0x04, 0x17
        /*002a*/ 	.short	(.L_13 - .L_12)
.L_12:
        /*002c*/ 	.word	0x00000000
        /*0030*/ 	.short	0x0002
        /*0032*/ 	.short	0x0010
        /*0034*/ 	.byte	0x00, 0xf5, 0x21, 0x00


	//----- nvinfo : EIATTR_KPARAM_INFO
	.align		4
.L_13:
        /*0038*/ 	.byte	0x04, 0x17
        /*003a*/ 	.short	(.L_15 - .L_14)
.L_14:
        /*003c*/ 	.word	0x00000000
        /*0040*/ 	.short	0x0001
        /*0042*/ 	.short	0x0008
        /*0044*/ 	.byte	0x00, 0xf5, 0x21, 0x00


	//----- nvinfo : EIATTR_KPARAM_INFO
	.align		4
.L_15:
        /*0048*/ 	.byte	0x04, 0x17
        /*004a*/ 	.short	(.L_17 - .L_16)
.L_16:
        /*004c*/ 	.word	0x00000000
        /*0050*/ 	.short	0x0000
        /*0052*/ 	.short	0x0000
        /*0054*/ 	.byte	0x00, 0xf5, 0x21, 0x00


	//----- nvinfo : EIATTR_SPARSE_MMA_MASK
	.align		4
.L_17:
        /*0058*/ 	.byte	0x03, 0x50
        /*005a*/ 	.short	0x0000


	//----- nvinfo : EIATTR_MAXREG_COUNT
	.align		4
        /*005c*/ 	.byte	0x03, 0x1b
        /*005e*/ 	.short	0x00ff


	//----- nvinfo : EIATTR_MERCURY_ISA_VERSION
	.align		4
        /*0060*/ 	.byte	0x03, 0x5f
        /*0062*/ 	.short	0x0101


	//----- nvinfo : EIATTR_VRC_CTA_INIT_COUNT
	.align		4
        /*0064*/ 	.byte	0x02, 0x4a
	.zero		1
	.zero		1


	//----- nvinfo : EIATTR_EXIT_INSTR_OFFSETS
	.align		4
        /*0068*/ 	.byte	0x04, 0x1c
        /*006a*/ 	.short	(.L_19 - .L_18)


	//   ....[0]....
.L_18:
        /*006c*/ 	.word	0x00000070


	//   ....[1]....
        /*0070*/ 	.word	0x00000160


	//----- nvinfo : EIATTR_CBANK_PARAM_SIZE
	.align		4
.L_19:
        /*0074*/ 	.byte	0x03, 0x19
        /*0076*/ 	.short	0x0024


	//----- nvinfo : EIATTR_PARAM_CBANK
	.align		4
        /*0078*/ 	.byte	0x04, 0x0a
        /*007a*/ 	.short	(.L_21 - .L_20)
	.align		4
.L_20:
        /*007c*/ 	.word	index@(.nv.constant0._Z12vecaddKernelPiS_S_S_i)
        /*0080*/ 	.short	0x0380
        /*0082*/ 	.short	0x0024


	//----- nvinfo : EIATTR_SW_WAR
	.align		4
.L_21:
        /*0084*/ 	.byte	0x04, 0x36
        /*0086*/ 	.short	(.L_23 - .L_22)
.L_22:
        /*0088*/ 	.word	0x00000008
.L_23:


//--------------------- .nv.callgraph             --------------------------
	.section	.nv.callgraph,"",@"SHT_CUDA_CALLGRAPH"
	.align	4
	.sectionentsize	8
	.align		4
        /*0000*/ 	.word	0x00000000
	.align		4
        /*0004*/ 	.word	0xffffffff
	.align		4
        /*0008*/ 	.word	0x00000000
	.align		4
        /*000c*/ 	.word	0xfffffffe
	.align		4
        /*0010*/ 	.word	0x00000000
	.align		4
        /*0014*/ 	.word	0xfffffffd
	.align		4
        /*0018*/ 	.word	0x00000000
	.align		4
        /*001c*/ 	.word	0xfffffffc


//--------------------- .text._Z12vecaddKernelPiS_S_S_i --------------------------
	.section	.text._Z12vecaddKernelPiS_S_S_i,"ax",@progbits
	.align	128
        .global         _Z12vecaddKernelPiS_S_S_i
        .type           _Z12vecaddKernelPiS_S_S_i,@function
        .size           _Z12vecaddKernelPiS_S_S_i,(.L_x_1 - _Z12vecaddKernelPiS_S_S_i)
        .other          _Z12vecaddKernelPiS_S_S_i,@"STO_CUDA_ENTRY STV_DEFAULT"
_Z12vecaddKernelPiS_S_S_i:
.text._Z12vecaddKernelPiS_S_S_i:
[----:B------:R-:W-:Y:S01]  /*0000*/  LDC R1, c[0x0][0x37c] ;  /* 0x0000df00ff017b82 */ /* 0x000fe20000000800 */
[----:B------:R-:W0:Y:S01]  /*0010*/  S2R R11, SR_CTAID.X ;  /* 0x00000000000b7919 */ /* 0x000e220000002500 */
[----:B------:R-:W0:Y:S01]  /*0020*/  LDCU UR4, c[0x0][0x360] ;  /* 0x00006c00ff0477ac */ /* 0x000e220008000800 */
[----:B------:R-:W0:Y:S01]  /*0030*/  S2R R0, SR_TID.X ;  /* 0x0000000000007919 */ /* 0x000e220000002100 */
[----:B------:R-:W1:Y:S01]  /*0040*/  LDCU UR5, c[0x0][0x3a0] ;  /* 0x00007400ff0577ac */ /* 0x000e620008000800 */
[----:B0-----:R-:W-:-:S05]  /*0050*/  IMAD R11, R11, UR4, R0 ;  /* 0x000000040b0b7c24 */ /* 0x001fca000f8e0200 */
[----:B-1----:R-:W-:-:S13]  /*0060*/  ISETP.GE.AND P0, PT, R11, UR5, PT ;  /* 0x000000050b007c0c */ /* 0x002fda000bf06270 */
[----:B------:R-:W-:Y:S05]  /*0070*/  @P0 EXIT ;  /* 0x000000000000094d */ /* 0x000fea0003800000 */
[----:B------:R-:W0:Y:S01]  /*0080*/  LDC.64 R2, c[0x0][0x380] ;  /* 0x0000e000ff027b82 */ /* 0x000e220000000a00 */
[----:B------:R-:W1:Y:S07]  /*0090*/  LDCU.64 UR4, c[0x0][0x358] ;  /* 0x00006b00ff0477ac */ /* 0x000e6e0008000a00 */
[----:B------:R-:W2:Y:S08]  /*00a0*/  LDC.64 R4, c[0x0][0x388] ;  /* 0x0000e200ff047b82 */ /* 0x000eb00000000a00 */
[----:B------:R-:W3:Y:S01]  /*00b0*/  LDC.64 R6, c[0x0][0x390] ;  /* 0x0000e400ff067b82 */ /* 0x000ee20000000a00 */
[----:B0-----:R-:W-:-:S07]  /*00c0*/  IMAD.WIDE R2, R11, 0x4, R2 ;  /* 0x000000040b027825 */ /* 0x001fce00078e0202 */
[----:B------:R-:W0:Y:S01]  /*00d0*/  LDC.64 R8, c[0x0][0x398] ;  /* 0x0000e600ff087b82 */ /* 0x000e220000000a00 */
[----:B-1----:R-:W4:Y:S01]  /*00e0*/  LDG.E R2, desc[UR4][R2.64] ;  /* 0x0000000402027981 */ /* 0x002f22000c1e1900 */
[----:B--2---:R-:W-:-:S06]  /*00f0*/  IMAD.WIDE R4, R11, 0x4, R4 ;  /* 0x000000040b047825 */ /* 0x004fcc00078e0204 */
[----:B------:R-:W4:Y:S01]  /*0100*/  LDG.E R5, desc[UR4][R4.64] ;  /* 0x0000000404057981 */ /* 0x000f22000c1e1900 */
[----:B---3--:R-:W-:-:S06]  /*0110*/  IMAD.WIDE R6, R11, 0x4, R6 ;  /* 0x000000040b067825 */ /* 0x008fcc00078e0206 */
[----:B------:R-:W4:Y:S01]  /*0120*/  LDG.E R6, desc[UR4][R6.64] ;  /* 0x0000000406067981 */ /* 0x000f22000c1e1900 */
[----:B0-----:R-:W-:Y:S01]  /*0130*/  IMAD.WIDE R8, R11, 0x4, R8 ;  /* 0x000000040b087825 */ /* 0x001fe200078e0208 */
[----:B----4-:R-:W-:-:S05]  /*0140*/  IADD3 R11, PT, PT, R6, R5, R2 ;  /* 0x00000005060b7210 */ /* 0x010fca0007ffe002 */
[----:B------:R-:W-:Y:S01]  /*0150*/  STG.E desc[UR4][R8.64], R11 ;  /* 0x0000000b08007986 */ /* 0x000fe2000c101904 */
[----:B------:R-:W-:Y:S05]  /*0160*/  EXIT ;  /* 0x000000000000794d */ /* 0x000fea0003800000 */
.L_x_0:
[----:B------:R-:W-:-:S00]  /*0170*/  BRA `(.L_x_0) ;  /* 0xfffffffc00fc7947 */ /* 0x000fc0000383ffff */
[----:B------:R-:W-:-:S00]  /*0180*/  NOP ;  /* 0x0000000000007918 */ /* 0x000fc00000000000 */
[----:B------:R-:W-:-:S00]  /*0190*/  NOP ;  /* 0x0000000000007918 */ /* 0x000fc00000000000 */
[----:B------:R-:W-:-:S00]  /*01a0*/  NOP ;  /* 0x0000000000007918 */ /* 0x000fc00000000000 */
[----:B------:R-:W-:-:S00]  /*01b0*/  NOP ;  /* 0x0000000000007918 */ /* 0x000fc00000000000 */
[----:B------:R-:W-:-:S00]  /*01c0*/  NOP ;  /* 0x0000000000007918 */ /* 0x000fc00000000000 */
[----:B------:R-:W-:-:S00]  /*01d0*/  NOP ;  /* 0x0000000000007918 */ /* 0x000fc00000000000 */
[----:B------:R-:W-:-:S00]  /*01e0*/  NOP ;  /* 0x0000000000007918 */ /* 0x000fc00000000000 */
[----:B------:R-:W-:-:S00]  /*01f0*/  NOP ;  /* 0x0000000000007918 */ /* 0x000fc00000000000 */
.L_x_1:


//--------------------- .nv.shared.reserved.0     --------------------------
	.section	.nv.shared.reserved.0,"aw",@nobits
	.weak		__nv_reservedSMEM_offset_0_alias
	.size		__nv_reservedSMEM_offset_0_alias, 0, 64
	.other		__nv_reservedSMEM_offset_0_alias,@"STO_CUDA_RESERVED_SHARED STV_DEFAULT"
__nv_reservedSMEM_offset_0_alias:
	.zero		0
	.zero		64


//--------------------- .nv.constant0._Z12vecaddKernelPiS_S_S_i --------------------------
	.section	.nv.constant0._Z12vecaddKernelPiS_S_S_i,"a",@progbits
	.sectionflags	@""
	.align	4
.nv.constant0._Z12vecaddKernelPiS_S_S_i:
	.zero		932


//--------------------- SYMBOLS --------------------------

	.type		.nv.reservedSmem.offset0,@object
	.size		.nv.reservedSmem.offset0,0x4
